//
// Generated by NVIDIA NVVM Compiler
//
// Compiler Build ID: CL-36424714
// Cuda compilation tools, release 13.0, V13.0.88
// Based on NVVM 20.0.0
//

.version 9.0
.target sm_100
.address_size 64

	// .globl	_Z16index_check_testv
.extern .func  (.param .b32 func_retval0) vprintf
(
	.param .b64 vprintf_param_0,
	.param .b64 vprintf_param_1
)
;
.global .align 1 .b8 $str[7] = {37, 100, 32, 37, 100, 10};
.global .align 1 .b8 $str$1[13] = {37, 100, 32, 37, 100, 32, 37, 100, 32, 37, 100, 10};

.visible .entry _Z16index_check_testv()
{
	.local .align 16 .b8 	__local_depot0[16];
	.reg .b64 	%SP;
	.reg .b64 	%SPL;
	.reg .pred 	%p<2>;
	.reg .b32 	%r<14>;
	.reg .b64 	%rd<7>;

	mov.u64 	%SPL, __local_depot0;
	cvta.local.u64 	%SP, %SPL;
	mov.u32 	%r1, %tid.x;
	mov.u32 	%r2, %tid.y;
	or.b32  	%r3, %r1, %r2;
	setp.ne.s32 	%p1, %r3, 0;
	@%p1 bra 	$L__BB0_2;
	add.u64 	%rd1, %SP, 0;
	add.u64 	%rd2, %SPL, 0;
	mov.u32 	%r4, %ctaid.x;
	mov.u32 	%r5, %ctaid.y;
	st.local.v2.u32 	[%rd2], {%r4, %r5};
	mov.u64 	%rd3, $str;
	cvta.global.u64 	%rd4, %rd3;
	{ // callseq 0, 0
	.param .b64 param0;
	st.param.b64 	[param0], %rd4;
	.param .b64 param1;
	st.param.b64 	[param1], %rd1;
	.param .b32 retval0;
	call.uni (retval0), 
	vprintf, 
	(
	param0, 
	param1
	);
	ld.param.b32 	%r6, [retval0];
	} // callseq 0
	mov.u32 	%r8, %ntid.x;
	mov.u32 	%r9, %ntid.y;
	mov.u32 	%r10, %nctaid.x;
	mov.u32 	%r11, %nctaid.y;
	st.local.v4.u32 	[%rd2], {%r8, %r9, %r10, %r11};
	mov.u64 	%rd5, $str$1;
	cvta.global.u64 	%rd6, %rd5;
	{ // callseq 1, 0
	.param .b64 param0;
	st.param.b64 	[param0], %rd6;
	.param .b64 param1;
	st.param.b64 	[param1], %rd1;
	.param .b32 retval0;
	call.uni (retval0), 
	vprintf, 
	(
	param0, 
	param1
	);
	ld.param.b32 	%r12, [retval0];
	} // callseq 1
$L__BB0_2:
	ret;

}


// ===== COMPILED SASS (sm_100) =====

	.target	sm_100

	.elftype	@"ET_EXEC"


//--------------------- .note.nv.tkinfo           --------------------------
	.section	.note.nv.tkinfo,"",@"SHT_NOTE"
	.sectionflags	@"SHF_NOTE_NV_TKINFO"
	.tkinfo
        /*0018*/ 	.word	0x00000002
        /*0030*/ 	.string	""
        /*0030*/ 	.string	"ptxas"
        /*0030*/ 	.string	"Cuda compilation tools, release 13.0, V13.0.88"
        /*0030*/ 	.string	"Build cuda_13.0.r13.0/compiler.36424714_0"
        /*0030*/ 	.string	"-arch sm_100 -m 64 "



//--------------------- .note.nv.cuinfo           --------------------------
	.section	.note.nv.cuinfo,"",@"SHT_NOTE"
	.sectionflags	@"SHF_NOTE_NV_CUINFO"
        /*0018*/ 	.short	0x0002
        /*001a*/ 	.short	0x0064
        /*001c*/ 	.short	0x0082
	.zero		2


//--------------------- .nv.info                  --------------------------
	.section	.nv.info,"",@"SHT_CUDA_INFO"
	.align	4


	//----- nvinfo : EIATTR_REGCOUNT
	.align		4
        /*0000*/ 	.byte	0x04, 0x2f
        /*0002*/ 	.short	(.L_3 - .L_2)
	.align		4
.L_2:
        /*0004*/ 	.word	index@(_Z16index_check_testv)
        /*0008*/ 	.word	0x00000018


	//----- nvinfo : EIATTR_FRAME_SIZE
	.align		4
.L_3:
        /*000c*/ 	.byte	0x04, 0x11
        /*000e*/ 	.short	(.L_5 - .L_4)
	.align		4
.L_4:
        /*0010*/ 	.word	index@(_Z16index_check_testv)
        /*0014*/ 	.word	0x00000010


	//----- nvinfo : EIATTR_MIN_STACK_SIZE
	.align		4
.L_5:
        /*0018*/ 	.byte	0x04, 0x12
        /*001a*/ 	.short	(.L_7 - .L_6)
	.align		4
.L_6:
        /*001c*/ 	.word	index@(_Z16index_check_testv)
        /*0020*/ 	.word	0x00000010
.L_7:


//--------------------- .nv.compat                --------------------------
	.section	.nv.compat,"",@"SHT_CUDA_COMPAT_INFO"
	.align	4
        /*0000*/ 	.byte	0x02, 0x09, 0x00, 0x00, 0x02, 0x02, 0x01, 0x00, 0x02, 0x05, 0x05, 0x00, 0x03, 0x07, 0x01, 0x01
        /*0010*/ 	.byte	0x02, 0x03, 0x00, 0x00, 0x02, 0x06, 0x01, 0x00, 0x04, 0x0b, 0x08, 0x00, 0x09, 0x00, 0x00, 0x00
        /*0020*/ 	.byte	0x00, 0x00, 0x00, 0x00


//--------------------- .nv.info._Z16index_check_testv --------------------------
	.section	.nv.info._Z16index_check_testv,"",@"SHT_CUDA_INFO"
	.sectionflags	@""
	.align	4


	//----- nvinfo : EIATTR_CUDA_API_VERSION
	.align		4
        /*0000*/ 	.byte	0x04, 0x37
        /*0002*/ 	.short	(.L_9 - .L_8)
.L_8:
        /*0004*/ 	.word	0x00000082


	//----- nvinfo : EIATTR_SPARSE_MMA_MASK
	.align		4
.L_9:
        /*0008*/ 	.byte	0x03, 0x50
        /*000a*/ 	.short	0x0000


	//----- nvinfo : EIATTR_MAXREG_COUNT
	.align		4
        /*000c*/ 	.byte	0x03, 0x1b
        /*000e*/ 	.short	0x00ff


	//----- nvinfo : EIATTR_EXTERNS
	.align		4
        /*0010*/ 	.byte	0x04, 0x0f
        /*0012*/ 	.short	(.L_11 - .L_10)


	//   ....[0]....
	.align		4
.L_10:
        /*0014*/ 	.word	index@(vprintf)


	//----- nvinfo : EIATTR_MERCURY_ISA_VERSION
	.align		4
.L_11:
        /*0018*/ 	.byte	0x03, 0x5f
        /*001a*/ 	.short	0x0101


	//----- nvinfo : EIATTR_VRC_CTA_INIT_COUNT
	.align		4
        /*001c*/ 	.byte	0x02, 0x4a
	.zero		1
	.zero		1


	//----- nvinfo : EIATTR_SYSCALL_OFFSETS
	.align		4
        /*0020*/ 	.byte	0x04, 0x46
        /*0022*/ 	.short	(.L_13 - .L_12)


	//   ....[0]....
.L_12:
        /*0024*/ 	.word	0x00000150


	//   ....[1]....
        /*0028*/ 	.word	0x00000220


	//----- nvinfo : EIATTR_EXIT_INSTR_OFFSETS
	.align		4
.L_13:
        /*002c*/ 	.byte	0x04, 0x1c
        /*002e*/ 	.short	(.L_15 - .L_14)


	//   ....[0]....
.L_14:
        /*0030*/ 	.word	0x00000090


	//   ....[1]....
        /*0034*/ 	.word	0x00000230


	//----- nvinfo : EIATTR_CRS_STACK_SIZE
	.align		4
.L_15:
        /*0038*/ 	.byte	0x04, 0x1e
        /*003a*/ 	.short	(.L_17 - .L_16)
.L_16:
        /*003c*/ 	.word	0x00000000


	//----- nvinfo : EIATTR_SW_WAR
	.align		4
.L_17:
        /*0040*/ 	.byte	0x04, 0x36
        /*0042*/ 	.short	(.L_19 - .L_18)
.L_18:
        /*0044*/ 	.word	0x00000008
.L_19:


//--------------------- .nv.callgraph             --------------------------
	.section	.nv.callgraph,"",@"SHT_CUDA_CALLGRAPH"
	.align	4
	.sectionentsize	8
	.align		4
        /*0000*/ 	.word	0x00000000
	.align		4
        /*0004*/ 	.word	0xffffffff
	.align		4
        /*0008*/ 	.word	index@(_Z16index_check_testv)
	.align		4
        /*000c*/ 	.word	index@(vprintf)
	.align		4
        /*0010*/ 	.word	0x00000000
	.align		4
        /*0014*/ 	.word	0xfffffffe
	.align		4
        /*0018*/ 	.word	0x00000000
	.align		4
        /*001c*/ 	.word	0xfffffffd
	.align		4
        /*0020*/ 	.word	0x00000000
	.align		4
        /*0024*/ 	.word	0xfffffffc


//--------------------- .nv.constant4             --------------------------
	.section	.nv.constant4,"a",@progbits
	.align	8
	.align		8
.nv.constant4:
        /*0000*/ 	.dword	vprintf
	.align		8
        /*0008*/ 	.dword	$str
	.align		8
        /*0010*/ 	.dword	$str$1


//--------------------- .text._Z16index_check_testv --------------------------
	.section	.text._Z16index_check_testv,"ax",@progbits
	.align	128
        .global         _Z16index_check_testv
        .type           _Z16index_check_testv,@function
        .size           _Z16index_check_testv,(.L_x_3 - _Z16index_check_testv)
        .other          _Z16index_check_testv,@"STO_CUDA_ENTRY STV_DEFAULT"
_Z16index_check_testv:
.text._Z16index_check_testv:
[----:B------:R-:W0:Y:S01]  /*0000*/  LDC R1, c[0x0][0x37c] ;  /* 0x0000df00ff017b82 */ /* 0x000e220000000800 */
[----:B------:R-:W1:Y:S01]  /*0010*/  S2R R0, SR_TID.X ;  /* 0x0000000000007919 */ /* 0x000e620000002100 */
[----:B------:R-:W2:Y:S01]  /*0020*/  LDCU UR4, c[0x0][0x2f8] ;  /* 0x00005f00ff0477ac */ /* 0x000ea20008000800 */
[----:B0-----:R-:W-:Y:S01]  /*0030*/  VIADD R1, R1, 0xfffffff0 ;  /* 0xfffffff001017836 */ /* 0x001fe20000000000 */
[----:B------:R-:W1:Y:S01]  /*0040*/  S2R R3, SR_TID.Y ;  /* 0x0000000000037919 */ /* 0x000e620000002200 */
[----:B------:R-:W0:Y:S03]  /*0050*/  LDCU UR5, c[0x0][0x2fc] ;  /* 0x00005f80ff0577ac */ /* 0x000e260008000800 */
[----:B--2---:R-:W-:-:S05]  /*0060*/  IADD3 R16, P1, PT, R1, UR4, RZ ;  /* 0x0000000401107c10 */ /* 0x004fca000ff3e0ff */
[----:B0-----:R-:W-:Y:S01]  /*0070*/  IMAD.X R2, RZ, RZ, UR5, P1 ;  /* 0x00000005ff027e24 */ /* 0x001fe200088e06ff */
[----:B-1----:R-:W-:-:S13]  /*0080*/  LOP3.LUT P0, RZ, R0, R3, RZ, 0xfc, !PT ;  /* 0x0000000300ff7212 */ /* 0x002fda000780fcff */
[----:B------:R-:W-:Y:S05]  /*0090*/  @P0 EXIT ;  /* 0x000000000000094d */ /* 0x000fea0003800000 */
[----:B------:R-:W0:Y:S01]  /*00a0*/  S2R R10, SR_CTAID.X ;  /* 0x00000000000a7919 */ /* 0x000e220000002500 */
[----:B------:R-:W-:Y:S01]  /*00b0*/  MOV R17, 0x0 ;  /* 0x0000000000117802 */ /* 0x000fe20000000f00 */
[----:B------:R-:W1:Y:S01]  /*00c0*/  LDCU.64 UR4, c[0x4][0x8] ;  /* 0x01000100ff0477ac */ /* 0x000e620008000a00 */
[----:B------:R-:W-:Y:S01]  /*00d0*/  IMAD.MOV.U32 R6, RZ, RZ, R16 ;  /* 0x000000ffff067224 */ /* 0x000fe200078e0010 */
[----:B------:R-:W0:Y:S01]  /*00e0*/  S2R R11, SR_CTAID.Y ;  /* 0x00000000000b7919 */ /* 0x000e220000002600 */
[----:B------:R2:W3:Y:S01]  /*00f0*/  LDC.64 R8, c[0x4][R17] ;  /* 0x0100000011087b82 */ /* 0x0004e20000000a00 */
[----:B------:R-:W-:Y:S02]  /*0100*/  MOV R7, R2 ;  /* 0x0000000200077202 */ /* 0x000fe40000000f00 */
[----:B-1----:R-:W-:Y:S01]  /*0110*/  MOV R4, UR4 ;  /* 0x0000000400047c02 */ /* 0x002fe20008000f00 */
[----:B------:R-:W-:Y:S01]  /*0120*/  IMAD.U32 R5, RZ, RZ, UR5 ;  /* 0x00000005ff057e24 */ /* 0x000fe2000f8e00ff */
[----:B0-----:R2:W-:Y:S06]  /*0130*/  STL.64 [R1], R10 ;  /* 0x0000000a01007387 */ /* 0x0015ec0000100a00 */
[----:B------:R-:W-:-:S07]  /*0140*/  LEPC R20, `(.L_x_0) ;  /* 0x000000001014794e */ /* 0x000fce0000000000 */
[----:B--23--:R-:W-:Y:S05]  /*0150*/  CALL.ABS.NOINC R8 ;  /* 0x0000000008007343 */ /* 0x00cfea0003c00000 */
.L_x_0:
[----:B------:R-:W0:Y:S01]  /*0160*/  LDC R8, c[0x0][0x360] ;  /* 0x0000d800ff087b82 */ /* 0x000e220000000800 */
[----:B------:R-:W1:Y:S01]  /*0170*/  LDCU.64 UR4, c[0x4][0x10] ;  /* 0x01000200ff0477ac */ /* 0x000e620008000a00 */
[----:B------:R-:W-:Y:S01]  /*0180*/  IMAD.MOV.U32 R6, RZ, RZ, R16 ;  /* 0x000000ffff067224 */ /* 0x000fe200078e0010 */
[----:B------:R-:W-:-:S05]  /*0190*/  MOV R7, R2 ;  /* 0x0000000200077202 */ /* 0x000fca0000000f00 */
[----:B------:R-:W0:Y:S08]  /*01a0*/  LDC R9, c[0x0][0x364] ;  /* 0x0000d900ff097b82 */ /* 0x000e300000000800 */
[----:B------:R-:W0:Y:S01]  /*01b0*/  LDC R10, c[0x0][0x370] ;  /* 0x0000dc00ff0a7b82 */ /* 0x000e220000000800 */
[----:B-1----:R-:W-:Y:S01]  /*01c0*/  IMAD.U32 R4, RZ, RZ, UR4 ;  /* 0x00000004ff047e24 */ /* 0x002fe2000f8e00ff */
[----:B------:R-:W-:-:S06]  /*01d0*/  MOV R5, UR5 ;  /* 0x0000000500057c02 */ /* 0x000fcc0008000f00 */
[----:B------:R-:W0:Y:S08]  /*01e0*/  LDC R11, c[0x0][0x374] ;  /* 0x0000dd00ff0b7b82 */ /* 0x000e300000000800 */
[----:B------:R1:W2:Y:S01]  /*01f0*/  LDC.64 R12, c[0x4][R17] ;  /* 0x01000000110c7b82 */ /* 0x0002a20000000a00 */
[----:B0-----:R1:W-:Y:S02]  /*0200*/  STL.128 [R1], R8 ;  /* 0x0000000801007387 */ /* 0x0013e40000100c00 */
[----:B------:R-:W-:-:S07]  /*0210*/  LEPC R20, `(.L_x_1) ;  /* 0x000000001014794e */ /* 0x000fce0000000000 */
[----:B-12---:R-:W-:Y:S05]  /*0220*/  CALL.ABS.NOINC R12 ;  /* 0x000000000c007343 */ /* 0x006fea0003c00000 */
.L_x_1:
[----:B------:R-:W-:Y:S05]  /*0230*/  EXIT ;  /* 0x000000000000794d */ /* 0x000fea0003800000 */
.L_x_2:
[----:B------:R-:W-:-:S00]  /*0240*/  BRA `(.L_x_2) ;  /* 0xfffffffc00fc7947 */ /* 0x000fc0000383ffff */
[----:B------:R-:W-:-:S00]  /*0250*/  NOP ;  /* 0x0000000000007918 */ /* 0x000fc00000000000 */
        /* <DEDUP_REMOVED lines=10> */
.L_x_3:


//--------------------- .nv.global.init           --------------------------
	.section	.nv.global.init,"aw",@progbits
.nv.global.init:
	.type		$str,@object
	.size		$str,($str$1 - $str)
$str:
        /*0000*/ 	.byte	0x25, 0x64, 0x20, 0x25, 0x64, 0x0a, 0x00
	.type		$str$1,@object
	.size		$str$1,(.L_1 - $str$1)
$str$1:
        /*0007*/ 	.byte	0x25, 0x64, 0x20, 0x25, 0x64, 0x20, 0x25, 0x64, 0x20, 0x25, 0x64, 0x0a, 0x00
.L_1:


//--------------------- .nv.shared.reserved.0     --------------------------
	.section	.nv.shared.reserved.0,"aw",@nobits
	.weak		__nv_reservedSMEM_offset_0_alias
	.size		__nv_reservedSMEM_offset_0_alias, 0, 64
	.other		__nv_reservedSMEM_offset_0_alias,@"STO_CUDA_RESERVED_SHARED STV_DEFAULT"
__nv_reservedSMEM_offset_0_alias:
	.zero		0
	.zero		64


//--------------------- .nv.constant0._Z16index_check_testv --------------------------
	.section	.nv.constant0._Z16index_check_testv,"a",@progbits
	.sectionflags	@""
	.align	4
.nv.constant0._Z16index_check_testv:
	.zero		896


//--------------------- SYMBOLS --------------------------

	.type		.nv.reservedSmem.offset0,@object
	.size		.nv.reservedSmem.offset0,0x4
	.type		vprintf,@function
